	.headerflags	@"EF_CUDA_TEXMODE_UNIFIED EF_CUDA_64BIT_ADDRESS EF_CUDA_ACCELERATORS EF_CUDA_SM90 EF_CUDA_VIRTUAL_SM(EF_CUDA_SM90)"
	.elftype	@"ET_EXEC"


//--------------------- .nv.info                  --------------------------
	.section	.nv.info,"",@"SHT_CUDA_INFO"
	.align	4


	//----- nvinfo : EIATTR_REGCOUNT
	.align		4
        /*0000*/ 	.byte	0x04, 0x2f
        /*0002*/ 	.short	(.L_1 - .L_0)
	.align		4
.L_0:
        /*0004*/ 	.word	index@(triton_poi_fused_max_pool2d_with_indices_19)
        /*0008*/ 	.word	0x00000028


	//----- nvinfo : EIATTR_MIN_STACK_SIZE
	.align		4
.L_1:
        /*000c*/ 	.byte	0x04, 0x12
        /*000e*/ 	.short	(.L_3 - .L_2)
	.align		4
.L_2:
        /*0010*/ 	.word	index@(triton_poi_fused_max_pool2d_with_indices_19)
        /*0014*/ 	.word	0x00000000


	//----- nvinfo : EIATTR_FRAME_SIZE
	.align		4
.L_3:
        /*0018*/ 	.byte	0x04, 0x11
        /*001a*/ 	.short	(.L_5 - .L_4)
	.align		4
.L_4:
        /*001c*/ 	.word	index@(triton_poi_fused_max_pool2d_with_indices_19)
        /*0020*/ 	.word	0x00000000


	//----- nvinfo : EIATTR_MIN_STACK_SIZE
	.align		4
.L_5:
        /*0024*/ 	.byte	0x04, 0x12
        /*0026*/ 	.short	(.L_7 - .L_6)
	.align		4
.L_6:
        /*0028*/ 	.word	index@(triton_poi_fused_max_pool2d_with_indices_19)
        /*002c*/ 	.word	0x00000000
.L_7:


//--------------------- .nv.info.triton_poi_fused_max_pool2d_with_indices_19 --------------------------
	.section	.nv.info.triton_poi_fused_max_pool2d_with_indices_19,"",@"SHT_CUDA_INFO"
	.sectionflags	@""
	.align	4


	//----- nvinfo : EIATTR_CUDA_API_VERSION
	.align		4
        /*0000*/ 	.byte	0x04, 0x37
        /*0002*/ 	.short	(.L_9 - .L_8)
.L_8:
        /*0004*/ 	.word	0x0000007c


	//----- nvinfo : EIATTR_KPARAM_INFO
	.align		4
.L_9:
        /*0008*/ 	.byte	0x04, 0x17
        /*000a*/ 	.short	(.L_11 - .L_10)
.L_10:
        /*000c*/ 	.word	0x00000000
        /*0010*/ 	.short	0x0003
        /*0012*/ 	.short	0x0018
        /*0014*/ 	.byte	0x00, 0xf0, 0x11, 0x00


	//----- nvinfo : EIATTR_KPARAM_INFO
	.align		4
.L_11:
        /*0018*/ 	.byte	0x04, 0x17
        /*001a*/ 	.short	(.L_13 - .L_12)
.L_12:
        /*001c*/ 	.word	0x00000000
        /*0020*/ 	.short	0x0002
        /*0022*/ 	.short	0x0010
        /*0024*/ 	.byte	0x00, 0xf4, 0x21, 0x00


	//----- nvinfo : EIATTR_KPARAM_INFO
	.align		4
.L_13:
        /*0028*/ 	.byte	0x04, 0x17
        /*002a*/ 	.short	(.L_15 - .L_14)
.L_14:
        /*002c*/ 	.word	0x00000000
        /*0030*/ 	.short	0x0001
        /*0032*/ 	.short	0x0008
        /*0034*/ 	.byte	0x00, 0xf4, 0x21, 0x00


	//----- nvinfo : EIATTR_KPARAM_INFO
	.align		4
.L_15:
        /*0038*/ 	.byte	0x04, 0x17
        /*003a*/ 	.short	(.L_17 - .L_16)
.L_16:
        /*003c*/ 	.word	0x00000000
        /*0040*/ 	.short	0x0000
        /*0042*/ 	.short	0x0000
        /*0044*/ 	.byte	0x00, 0xf4, 0x21, 0x00


	//----- nvinfo : EIATTR_SPARSE_MMA_MASK
	.align		4
.L_17:
        /*0048*/ 	.byte	0x03, 0x50
        /*004a*/ 	.short	0x0000


	//----- nvinfo : EIATTR_MAXREG_COUNT
	.align		4
        /*004c*/ 	.byte	0x03, 0x1b
        /*004e*/ 	.short	0x00ff


	//----- nvinfo : EIATTR_EXIT_INSTR_OFFSETS
	.align		4
        /*0050*/ 	.byte	0x04, 0x1c
        /*0052*/ 	.short	(.L_19 - .L_18)


	//   ....[0]....
.L_18:
        /*0054*/ 	.word	0x00001290


	//----- nvinfo : EIATTR_REQNTID
	.align		4
.L_19:
        /*0058*/ 	.byte	0x04, 0x10
        /*005a*/ 	.short	(.L_21 - .L_20)
.L_20:
        /*005c*/ 	.word	0x00000080
        /*0060*/ 	.word	0x00000001
        /*0064*/ 	.word	0x00000001


	//----- nvinfo : EIATTR_CBANK_PARAM_SIZE
	.align		4
.L_21:
        /*0068*/ 	.byte	0x03, 0x19
        /*006a*/ 	.short	0x001c


	//----- nvinfo : EIATTR_PARAM_CBANK
	.align		4
        /*006c*/ 	.byte	0x04, 0x0a
        /*006e*/ 	.short	(.L_23 - .L_22)
	.align		4
.L_22:
        /*0070*/ 	.word	index@(.nv.constant0.triton_poi_fused_max_pool2d_with_indices_19)
        /*0074*/ 	.short	0x0210
        /*0076*/ 	.short	0x001c


	//----- nvinfo : EIATTR_SW_WAR
	.align		4
.L_23:
        /*0078*/ 	.byte	0x04, 0x36
        /*007a*/ 	.short	(.L_25 - .L_24)
.L_24:
        /*007c*/ 	.word	0x00000008
.L_25:


//--------------------- .nv.callgraph             --------------------------
	.section	.nv.callgraph,"",@"SHT_CUDA_CALLGRAPH"
	.align	4
	.sectionentsize	8
	.align		4
        /*0000*/ 	.word	0x00000000
	.align		4
        /*0004*/ 	.word	0xffffffff
	.align		4
        /*0008*/ 	.word	0x00000000
	.align		4
        /*000c*/ 	.word	0xfffffffe
	.align		4
        /*0010*/ 	.word	0x00000000
	.align		4
        /*0014*/ 	.word	0xfffffffd
	.align		4
        /*0018*/ 	.word	0x00000000
	.align		4
        /*001c*/ 	.word	0xfffffffc


//--------------------- .text.triton_poi_fused_max_pool2d_with_indices_19 --------------------------
	.section	.text.triton_poi_fused_max_pool2d_with_indices_19,"ax",@progbits
	.sectionflags	@"SHF_BARRIERS=1"
	.align	128
        .global         triton_poi_fused_max_pool2d_with_indices_19
        .type           triton_poi_fused_max_pool2d_with_indices_19,@function
        .size           triton_poi_fused_max_pool2d_with_indices_19,(.L_x_1 - triton_poi_fused_max_pool2d_with_indices_19)
        .other          triton_poi_fused_max_pool2d_with_indices_19,@"STO_CUDA_ENTRY STV_DEFAULT"
triton_poi_fused_max_pool2d_with_indices_19:
.text.triton_poi_fused_max_pool2d_with_indices_19:
[----:B------:R-:W-:Y:S01]  /*0000*/  LDC R1, c[0x0][0x28] ;  /* 0x00000a00ff017b82 */ /* 0x000fe20000000800 */
[----:B------:R-:W1:Y:S07]  /*0010*/  S2R R2, SR_TID.X ;  /* 0x0000000000027919 */ /* 0x000e6e0000002100 */
[----:B------:R-:W2:Y:S01]  /*0020*/  LDC.64 R36, c[0x0][0x210] ;  /* 0x00008400ff247b82 */ /* 0x000ea20000000a00 */
[----:B------:R-:W-:Y:S02]  /*0030*/  CS2R R12, SRZ ;  /* 0x00000000000c7805 */ /* 0x000fe4000001ff00 */
[----:B------:R-:W-:Y:S01]  /*0040*/  CS2R R14, SRZ ;  /* 0x00000000000e7805 */ /* 0x000fe2000001ff00 */
[----:B------:R-:W3:Y:S01]  /*0050*/  S2R R0, SR_CTAID.X ;  /* 0x0000000000007919 */ /* 0x000ee20000002500 */
[----:B------:R-:W-:-:S02]  /*0060*/  CS2R R8, SRZ ;  /* 0x0000000000087805 */ /* 0x000fc4000001ff00 */
[----:B------:R-:W-:Y:S01]  /*0070*/  CS2R R10, SRZ ;  /* 0x00000000000a7805 */ /* 0x000fe2000001ff00 */
[----:B------:R-:W-:Y:S01]  /*0080*/  ULDC.64 UR6, c[0x0][0x208] ;  /* 0x0000820000067ab9 */ /* 0x000fe20000000a00 */
[----:B------:R-:W-:Y:S01]  /*0090*/  CS2R R6, SRZ ;  /* 0x0000000000067805 */ /* 0x000fe2000001ff00 */
[----:B------:R-:W4:Y:S01]  /*00a0*/  S2UR UR5, SR_CgaCtaId ;  /* 0x00000000000579c3 */ /* 0x000f220000008800 */
[----:B------:R-:W-:Y:S01]  /*00b0*/  UMOV UR4, 0x400 ;  /* 0x0000040000047882 */ /* 0x000fe20000000000 */
[----:B------:R-:W-:Y:S01]  /*00c0*/  ULDC.64 UR8, c[0x0][0x220] ;  /* 0x0000880000087ab9 */ /* 0x000fe20000000a00 */
[----:B-1----:R-:W-:Y:S02]  /*00d0*/  IMAD.SHL.U32 R34, R2, 0x8, RZ ;  /* 0x0000000802227824 */ /* 0x002fe400078e00ff */
[----:B---3--:R-:W-:-:S03]  /*00e0*/  IMAD.SHL.U32 R35, R0, 0x400, RZ ;  /* 0x0000040000237824 */ /* 0x008fc600078e00ff */
[----:B------:R-:W-:Y:S02]  /*00f0*/  LOP3.LUT R34, R34, 0x3f8, RZ, 0xc0, !PT ;  /* 0x000003f822227812 */ /* 0x000fe400078ec0ff */
[----:B------:R-:W-:Y:S02]  /*0100*/  SHF.R.S32.HI R3, RZ, 0x15, R0 ;  /* 0x00000015ff037819 */ /* 0x000fe40000011400 */
[----:B------:R-:W-:Y:S02]  /*0110*/  LOP3.LUT R0, R35, R34, RZ, 0xfc, !PT ;  /* 0x0000002223007212 */ /* 0x000fe400078efcff */
[----:B------:R-:W-:-:S03]  /*0120*/  SGXT R3, R3, 0x1 ;  /* 0x000000010303781a */ /* 0x000fc60000000200 */
[----:B------:R-:W-:Y:S01]  /*0130*/  IMAD.HI R21, R0, 0x78787879, RZ ;  /* 0x7878787900157827 */ /* 0x000fe200078e02ff */
[----:B------:R-:W-:-:S04]  /*0140*/  LEA.HI R3, R3, R0, RZ, 0x8 ;  /* 0x0000000003037211 */ /* 0x000fc800078f40ff */
[----:B------:R-:W-:Y:S02]  /*0150*/  SHF.R.U32.HI R2, RZ, 0x1f, R21 ;  /* 0x0000001fff027819 */ /* 0x000fe40000011615 */
[----:B------:R-:W-:Y:S02]  /*0160*/  SHF.R.S32.HI R3, RZ, 0x8, R3 ;  /* 0x00000008ff037819 */ /* 0x000fe40000011403 */
[----:B------:R-:W-:-:S03]  /*0170*/  LEA.HI.SX32 R21, R21, R2, 0x15 ;  /* 0x0000000215157211 */ /* 0x000fc600078faaff */
[----:B------:R-:W-:Y:S01]  /*0180*/  IMAD.HI R4, R3, 0x78787879, RZ ;  /* 0x7878787903047827 */ /* 0x000fe200078e02ff */
[----:B------:R-:W-:-:S03]  /*0190*/  LEA.HI R2, R21, R21, RZ, 0x3 ;  /* 0x0000001515027211 */ /* 0x000fc600078f18ff */
[C---:B------:R-:W-:Y:S01]  /*01a0*/  IMAD R20, R21.reuse, -0x1100, R0 ;  /* 0xffffef0015147824 */ /* 0x040fe200078e0200 */
[----:B------:R-:W-:Y:S02]  /*01b0*/  SHF.R.U32.HI R5, RZ, 0x1f, R4 ;  /* 0x0000001fff057819 */ /* 0x000fe40000011604 */
[----:B------:R-:W-:Y:S01]  /*01c0*/  LOP3.LUT R2, R2, 0xfffffff8, RZ, 0xc0, !PT ;  /* 0xfffffff802027812 */ /* 0x000fe200078ec0ff */
[----:B------:R-:W-:Y:S01]  /*01d0*/  IMAD R20, R21, 0x2000, R20 ;  /* 0x0000200015147824 */ /* 0x000fe200078e0214 */
[----:B------:R-:W-:-:S03]  /*01e0*/  LEA.HI.SX32 R4, R4, R5, 0x1d ;  /* 0x0000000504047211 */ /* 0x000fc600078feaff */
[----:B------:R-:W-:Y:S02]  /*01f0*/  IMAD.IADD R2, R21, 0x1, -R2 ;  /* 0x0000000115027824 */ /* 0x000fe400078e0a02 */
[----:B------:R-:W-:Y:S02]  /*0200*/  IMAD R4, R4, -0x11, R3 ;  /* 0xffffffef04047824 */ /* 0x000fe400078e0203 */
[----:B------:R-:W-:Y:S01]  /*0210*/  VIADD R3, R20, 0xffffff00 ;  /* 0xffffff0014037836 */ /* 0x000fe20000000000 */
[----:B------:R-:W-:Y:S01]  /*0220*/  ISETP.GT.AND P5, PT, R2, -0x1, PT ;  /* 0xffffffff0200780c */ /* 0x000fe20003fa4270 */
[----:B--2---:R-:W-:-:S03]  /*0230*/  IMAD.WIDE R16, R20, 0x4, R36 ;  /* 0x0000000414107825 */ /* 0x004fc600078e0224 */
[C---:B------:R-:W-:Y:S01]  /*0240*/  ISETP.GT.AND P0, PT, R4.reuse, RZ, P5 ;  /* 0x000000ff0400720c */ /* 0x040fe20002f04270 */
[----:B------:R-:W-:Y:S01]  /*0250*/  IMAD.WIDE R2, R3, 0x4, R36 ;  /* 0x0000000403027825 */ /* 0x000fe200078e0224 */
[----:B------:R-:W-:-:S11]  /*0260*/  ISETP.LT.U32.AND P5, PT, R4, 0x10, P5 ;  /* 0x000000100400780c */ /* 0x000fd60002fa1070 */
[----:B------:R-:W2:Y:S04]  /*0270*/  @P0 LDG.E.128 R12, desc[UR6][R2.64] ;  /* 0x00000006020c0981 */ /* 0x000ea8000c1e1d00 */
[----:B------:R-:W3:Y:S01]  /*0280*/  @P5 LDG.E.128 R8, desc[UR6][R16.64] ;  /* 0x0000000610085981 */ /* 0x000ee2000c1e1d00 */
[----:B------:R-:W-:Y:S01]  /*0290*/  VIADD R19, R20, 0xf00 ;  /* 0x00000f0014137836 */ /* 0x000fe20000000000 */
[----:B------:R-:W-:-:S03]  /*02a0*/  CS2R R4, SRZ ;  /* 0x0000000000047805 */ /* 0x000fc6000001ff00 */
[----:B------:R-:W-:-:S05]  /*02b0*/  IMAD.WIDE R18, R19, 0x4, R36 ;  /* 0x0000000413127825 */ /* 0x000fca00078e0224 */
[----:B------:R-:W5:Y:S01]  /*02c0*/  @P0 LDG.E.128 R4, desc[UR6][R18.64] ;  /* 0x0000000612040981 */ /* 0x000f62000c1e1d00 */
[----:B--2---:R-:W-:Y:S02]  /*02d0*/  SEL R22, R15, 0xff800000, P0 ;  /* 0xff8000000f167807 */ /* 0x004fe40000000000 */
[----:B------:R-:W-:Y:S02]  /*02e0*/  SEL R15, R14, 0xff800000, P0 ;  /* 0xff8000000e0f7807 */ /* 0x000fe40000000000 */
[----:B---3--:R-:W-:Y:S02]  /*02f0*/  SEL R11, R11, 0xff800000, P5 ;  /* 0xff8000000b0b7807 */ /* 0x008fe40002800000 */
[----:B------:R-:W-:Y:S02]  /*0300*/  SEL R10, R10, 0xff800000, P5 ;  /* 0xff8000000a0a7807 */ /* 0x000fe40002800000 */
[----:B------:R-:W-:Y:S02]  /*0310*/  FSETP.GT.AND P2, PT, R11, R22, PT ;  /* 0x000000160b00720b */ /* 0x000fe40003f44000 */
[----:B------:R-:W-:-:S02]  /*0320*/  FSETP.GT.AND P4, PT, R10, R15, PT ;  /* 0x0000000f0a00720b */ /* 0x000fc40003f84000 */
[----:B------:R-:W-:Y:S02]  /*0330*/  SEL R14, R13, 0xff800000, P0 ;  /* 0xff8000000d0e7807 */ /* 0x000fe40000000000 */
[----:B------:R-:W-:Y:S02]  /*0340*/  SEL R9, R9, 0xff800000, P5 ;  /* 0xff80000009097807 */ /* 0x000fe40002800000 */
[----:B------:R-:W-:Y:S02]  /*0350*/  FSETP.NAN.AND P1, PT, R11, R11, PT ;  /* 0x0000000b0b00720b */ /* 0x000fe40003f28000 */
[----:B------:R-:W-:Y:S02]  /*0360*/  FSETP.GT.AND P3, PT, R9, R14, PT ;  /* 0x0000000e0900720b */ /* 0x000fe40003f64000 */
[----:B------:R-:W-:Y:S02]  /*0370*/  SEL R3, R12, 0xff800000, P0 ;  /* 0xff8000000c037807 */ /* 0x000fe40000000000 */
[----:B------:R-:W-:-:S02]  /*0380*/  CS2R R12, SRZ ;  /* 0x00000000000c7805 */ /* 0x000fc4000001ff00 */
[----:B------:R-:W-:Y:S02]  /*0390*/  SEL R8, R8, 0xff800000, P5 ;  /* 0xff80000008087807 */ /* 0x000fe40002800000 */
[----:B------:R-:W-:Y:S02]  /*03a0*/  @!P2 SEL R11, R11, R22, P1 ;  /* 0x000000160b0ba207 */ /* 0x000fe40000800000 */
[----:B------:R-:W-:Y:S02]  /*03b0*/  P2R R2, PR, RZ, 0x4 ;  /* 0x00000004ff027803 */ /* 0x000fe40000000000 */
[----:B------:R-:W-:Y:S02]  /*03c0*/  FSETP.NAN.AND P1, PT, R10, R10, PT ;  /* 0x0000000a0a00720b */ /* 0x000fe40003f28000 */
[----:B------:R-:W-:Y:S02]  /*03d0*/  FSETP.GT.AND P2, PT, R8, R3, PT ;  /* 0x000000030800720b */ /* 0x000fe40003f44000 */
[----:B------:R-:W-:-:S02]  /*03e0*/  @!P4 SEL R10, R10, R15, P1 ;  /* 0x0000000f0a0ac207 */ /* 0x000fc40000800000 */
[C---:B------:R-:W-:Y:S02]  /*03f0*/  FSETP.NAN.AND P1, PT, R9.reuse, R9, PT ;  /* 0x000000090900720b */ /* 0x040fe40003f28000 */
[----:B-----5:R-:W-:Y:S02]  /*0400*/  SEL R17, R4, 0xff800000, P0 ;  /* 0xff80000004117807 */ /* 0x020fe40000000000 */
[----:B------:R-:W-:Y:S02]  /*0410*/  @!P3 SEL R9, R9, R14, P1 ;  /* 0x0000000e0909b207 */ /* 0x000fe40000800000 */
[----:B------:R-:W-:Y:S02]  /*0420*/  CS2R R14, SRZ ;  /* 0x00000000000e7805 */ /* 0x000fe4000001ff00 */
[----:B------:R-:W-:Y:S02]  /*0430*/  FSETP.NAN.AND P1, PT, R8, R8, PT ;  /* 0x000000080800720b */ /* 0x000fe40003f28000 */
[----:B------:R-:W-:-:S02]  /*0440*/  P2R R31, PR, RZ, 0x4 ;  /* 0x00000004ff1f7803 */ /* 0x000fc40000000000 */
[----:B------:R-:W-:Y:S02]  /*0450*/  @!P2 SEL R8, R8, R3, P1 ;  /* 0x000000030808a207 */ /* 0x000fe40000800000 */
[-C--:B------:R-:W-:Y:S02]  /*0460*/  FSETP.NAN.AND P1, PT, R17, R17.reuse, PT ;  /* 0x000000111100720b */ /* 0x080fe40003f28000 */
[----:B------:R-:W-:Y:S02]  /*0470*/  FSETP.GEU.AND P2, PT, R8, R17, PT ;  /* 0x000000110800720b */ /* 0x000fe40003f4e000 */
[----:B------:R-:W-:Y:S02]  /*0480*/  SEL R16, R5, 0xff800000, P0 ;  /* 0xff80000005107807 */ /* 0x000fe40000000000 */
[----:B------:R-:W-:Y:S02]  /*0490*/  P2R R4, PR, RZ, 0x4 ;  /* 0x00000004ff047803 */ /* 0x000fe40000000000 */
[----:B------:R-:W-:-:S02]  /*04a0*/  SEL R5, R6, 0xff800000, P0 ;  /* 0xff80000006057807 */ /* 0x000fc40000000000 */
[----:B------:R-:W-:Y:S02]  /*04b0*/  SEL R6, R7, 0xff800000, P0 ;  /* 0xff80000007067807 */ /* 0x000fe40000000000 */
[----:B------:R-:W-:Y:S02]  /*04c0*/  LOP3.LUT R7, R35, 0x4, R34, 0xfe, !PT ;  /* 0x0000000423077812 */ /* 0x000fe400078efe22 */
[----:B------:R-:W-:Y:S02]  /*04d0*/  @!P1 SEL R17, R17, R8, !P2 ;  /* 0x0000000811119207 */ /* 0x000fe40005000000 */
[-C--:B------:R-:W-:Y:S01]  /*04e0*/  FSETP.NAN.AND P1, PT, R16, R16.reuse, PT ;  /* 0x000000101000720b */ /* 0x080fe20003f28000 */
[----:B------:R-:W-:Y:S01]  /*04f0*/  IMAD.HI R8, R7, 0x78787879, RZ ;  /* 0x7878787907087827 */ /* 0x000fe200078e02ff */
[----:B------:R-:W-:Y:S02]  /*0500*/  FSETP.GEU.AND P2, PT, R9, R16, PT ;  /* 0x000000100900720b */ /* 0x000fe40003f4e000 */
[----:B------:R-:W-:-:S02]  /*0510*/  P2R R29, PR, RZ, 0x8 ;  /* 0x00000008ff1d7803 */ /* 0x000fc40000000000 */
[----:B------:R-:W-:Y:S02]  /*0520*/  P2R R3, PR, RZ, 0x4 ;  /* 0x00000004ff037803 */ /* 0x000fe40000000000 */
[----:B------:R-:W-:-:S05]  /*0530*/  P2R R28, PR, RZ, 0x10 ;  /* 0x00000010ff1c7803 */ /* 0x000fca0000000000 */
[----:B------:R-:W-:Y:S02]  /*0540*/  @!P1 SEL R16, R16, R9, !P2 ;  /* 0x0000000910109207 */ /* 0x000fe40005000000 */
[-C--:B------:R-:W-:Y:S02]  /*0550*/  FSETP.NAN.AND P1, PT, R5, R5.reuse, PT ;  /* 0x000000050500720b */ /* 0x080fe40003f28000 */
[----:B------:R-:W-:Y:S02]  /*0560*/  SHF.R.U32.HI R9, RZ, 0x1f, R8 ;  /* 0x0000001fff097819 */ /* 0x000fe40000011608 */
[----:B------:R-:W-:Y:S02]  /*0570*/  FSETP.GEU.AND P2, PT, R10, R5, PT ;  /* 0x000000050a00720b */ /* 0x000fe40003f4e000 */
[----:B------:R-:W-:Y:S02]  /*0580*/  LEA.HI.SX32 R8, R8, R9, 0x15 ;  /* 0x0000000908087211 */ /* 0x000fe400078faaff */
[----:B------:R-:W-:-:S03]  /*0590*/  P2R R18, PR, RZ, 0x4 ;  /* 0x00000004ff127803 */ /* 0x000fc60000000000 */
[----:B------:R-:W-:Y:S02]  /*05a0*/  IMAD R8, R8, -0x1100, R7 ;  /* 0xffffef0008087824 */ /* 0x000fe400078e0207 */
[----:B------:R-:W-:Y:S02]  /*05b0*/  @!P1 SEL R5, R5, R10, !P2 ;  /* 0x0000000a05059207 */ /* 0x000fe40005000000 */
[-C--:B------:R-:W-:Y:S01]  /*05c0*/  FSETP.NAN.AND P1, PT, R6, R6.reuse, PT ;  /* 0x000000060600720b */ /* 0x080fe20003f28000 */
[----:B------:R-:W-:Y:S01]  /*05d0*/  IMAD R7, R21, 0x2000, R8 ;  /* 0x0000200015077824 */ /* 0x000fe200078e0208 */
[----:B------:R-:W-:Y:S02]  /*05e0*/  FSETP.GEU.AND P2, PT, R11, R6, PT ;  /* 0x000000060b00720b */ /* 0x000fe40003f4e000 */
[----:B------:R-:W-:Y:S01]  /*05f0*/  CS2R R8, SRZ ;  /* 0x0000000000087805 */ /* 0x000fe2000001ff00 */
[C---:B------:R-:W-:Y:S01]  /*0600*/  VIADD R23, R7.reuse, 0xffffff00 ;  /* 0xffffff0007177836 */ /* 0x040fe20000000000 */
[----:B------:R-:W-:Y:S01]  /*0610*/  P2R R19, PR, RZ, 0x4 ;  /* 0x00000004ff137803 */ /* 0x000fe20000000000 */
[----:B------:R-:W-:-:S04]  /*0620*/  IMAD.WIDE R24, R7, 0x4, R36 ;  /* 0x0000000407187825 */ /* 0x000fc800078e0224 */
[----:B------:R-:W-:Y:S01]  /*0630*/  IMAD.WIDE R22, R23, 0x4, R36 ;  /* 0x0000000417167825 */ /* 0x000fe200078e0224 */
[----:B------:R-:W2:Y:S01]  /*0640*/  @P5 LDG.E.128 R12, desc[UR6][R24.64] ;  /* 0x00000006180c5981 */ /* 0x000ea2000c1e1d00 */
[----:B------:R-:W-:Y:S02]  /*0650*/  @!P1 SEL R6, R6, R11, !P2 ;  /* 0x0000000b06069207 */ /* 0x000fe40005000000 */
[----:B------:R-:W-:-:S06]  /*0660*/  CS2R R10, SRZ ;  /* 0x00000000000a7805 */ /* 0x000fcc000001ff00 */
[----:B------:R-:W3:Y:S01]  /*0670*/  @P0 LDG.E.128 R8, desc[UR6][R22.64] ;  /* 0x0000000616080981 */ /* 0x000ee2000c1e1d00 */
[----:B--2---:R-:W-:Y:S02]  /*0680*/  SEL R21, R15, 0xff800000, P5 ;  /* 0xff8000000f157807 */ /* 0x004fe40002800000 */
[----:B---3--:R-:W-:-:S04]  /*0690*/  SEL R26, R11, 0xff800000, P0 ;  /* 0xff8000000b1a7807 */ /* 0x008fc80000000000 */
[C---:B------:R-:W-:Y:S02]  /*06a0*/  FSETP.GT.AND P2, PT, R21.reuse, R26, PT ;  /* 0x0000001a1500720b */ /* 0x040fe40003f44000 */
[----:B------:R-:W-:Y:S02]  /*06b0*/  FSETP.NAN.AND P1, PT, R21, R21, PT ;  /* 0x000000151500720b */ /* 0x000fe40003f28000 */
[----:B------:R-:W-:Y:S02]  /*06c0*/  SEL R11, R10, 0xff800000, P0 ;  /* 0xff8000000a0b7807 */ /* 0x000fe40000000000 */
[----:B------:R-:W-:Y:S02]  /*06d0*/  SEL R24, R14, 0xff800000, P5 ;  /* 0xff8000000e187807 */ /* 0x000fe40002800000 */
[----:B------:R-:W-:-:S05]  /*06e0*/  P2R R33, PR, RZ, 0x4 ;  /* 0x00000004ff217803 */ /* 0x000fca0000000000 */
[----:B------:R-:W-:Y:S02]  /*06f0*/  @!P2 SEL R21, R21, R26, P1 ;  /* 0x0000001a1515a207 */ /* 0x000fe40000800000 */
        /* <DEDUP_REMOVED lines=13> */
[----:B------:R-:W-:Y:S01]  /*07d0*/  FSETP.NAN.AND P1, PT, R22, R22, PT ;  /* 0x000000161600720b */ /* 0x000fe20003f28000 */
[----:B------:R-:W-:Y:S01]  /*07e0*/  VIADD R13, R7, 0xf00 ;  /* 0x00000f00070d7836 */ /* 0x000fe20000000000 */
[----:B------:R-:W-:-:S03]  /*07f0*/  CS2R R10, SRZ ;  /* 0x00000000000a7805 */ /* 0x000fc6000001ff00 */
[----:B------:R-:W-:-:S06]  /*0800*/  IMAD.WIDE R12, R13, 0x4, R36 ;  /* 0x000000040d0c7825 */ /* 0x000fcc00078e0224 */
[----:B------:R-:W-:Y:S02]  /*0810*/  @!P2 SEL R22, R22, R9, P1 ;  /* 0x000000091616a207 */ /* 0x000fe40000800000 */
[----:B------:R-:W-:-:S06]  /*0820*/  CS2R R8, SRZ ;  /* 0x0000000000087805 */ /* 0x000fcc000001ff00 */
[----:B------:R-:W2:Y:S01]  /*0830*/  @P0 LDG.E.128 R8, desc[UR6][R12.64] ;  /* 0x000000060c080981 */ /* 0x000ea2000c1e1d00 */
[----:B------:R-:W-:Y:S02]  /*0840*/  P2R R27, PR, RZ, 0x4 ;  /* 0x00000004ff1b7803 */ /* 0x000fe40000000000 */
[----:B--2---:R-:W-:Y:S02]  /*0850*/  SEL R12, R8, 0xff800000, P0 ;  /* 0xff800000080c7807 */ /* 0x004fe40000000000 */
[----:B------:R-:W-:Y:S02]  /*0860*/  SEL R13, R9, 0xff800000, P0 ;  /* 0xff800000090d7807 */ /* 0x000fe40000000000 */
[----:B------:R-:W-:Y:S02]  /*0870*/  SEL R14, R10, 0xff800000, P0 ;  /* 0xff8000000a0e7807 */ /* 0x000fe40000000000 */
[----:B------:R-:W-:Y:S02]  /*0880*/  SEL R15, R11, 0xff800000, P0 ;  /* 0xff8000000b0f7807 */ /* 0x000fe40000000000 */
[----:B------:R-:W-:-:S02]  /*0890*/  FSETP.NAN.AND P0, PT, R12, R12, PT ;  /* 0x0000000c0c00720b */ /* 0x000fc40003f08000 */
[----:B------:R-:W-:Y:S02]  /*08a0*/  FSETP.GEU.AND P2, PT, R22, R12, PT ;  /* 0x0000000c1600720b */ /* 0x000fe40003f4e000 */
[----:B------:R-:W-:-:S09]  /*08b0*/  FSETP.NAN.AND P3, PT, R14, R14, PT ;  /* 0x0000000e0e00720b */ /* 0x000fd20003f68000 */
[----:B------:R-:W-:Y:S02]  /*08c0*/  @!P0 SEL R12, R12, R22, !P2 ;  /* 0x000000160c0c8207 */ /* 0x000fe40005000000 */
[-C--:B------:R-:W-:Y:S02]  /*08d0*/  FSETP.NAN.AND P0, PT, R13, R13.reuse, PT ;  /* 0x0000000d0d00720b */ /* 0x080fe40003f08000 */
[----:B------:R-:W-:-:S11]  /*08e0*/  FSETP.GEU.AND P1, PT, R23, R13, PT ;  /* 0x0000000d1700720b */ /* 0x000fd60003f2e000 */
[----:B------:R-:W-:Y:S02]  /*08f0*/  @!P0 SEL R13, R13, R23, !P1 ;  /* 0x000000170d0d8207 */ /* 0x000fe40004800000 */
[----:B------:R-:W-:-:S04]  /*0900*/  FSETP.GEU.AND P0, PT, R24, R14, PT ;  /* 0x0000000e1800720b */ /* 0x000fc80003f0e000 */
[----:B------:R-:W-:Y:S02]  /*0910*/  @!P3 SEL R14, R14, R24, !P0 ;  /* 0x000000180e0eb207 */ /* 0x000fe40004000000 */
[-C--:B------:R-:W-:Y:S02]  /*0920*/  FSETP.NAN.AND P3, PT, R15, R15.reuse, PT ;  /* 0x0000000f0f00720b */ /* 0x080fe40003f68000 */
[----:B------:R-:W-:Y:S02]  /*0930*/  FSETP.GEU.AND P4, PT, R21, R15, PT ;  /* 0x0000000f1500720b */ /* 0x000fe40003f8e000 */
[----:B------:R-:W-:Y:S02]  /*0940*/  CS2R R8, SRZ ;  /* 0x0000000000087805 */ /* 0x000fe4000001ff00 */
[----:B------:R-:W-:-:S07]  /*0950*/  CS2R R10, SRZ ;  /* 0x00000000000a7805 */ /* 0x000fce000001ff00 */
[----:B------:R-:W-:Y:S01]  /*0960*/  @!P3 SEL R15, R15, R21, !P4 ;  /* 0x000000150f0fb207 */ /* 0x000fe20006000000 */
[----:B------:R-:W-:-:S04]  /*0970*/  VIADD R21, R20, 0x1000 ;  /* 0x0000100014157836 */ /* 0x000fc80000000000 */
[----:B------:R-:W-:-:S05]  /*0980*/  IMAD.WIDE R20, R21, 0x4, R36 ;  /* 0x0000000415147825 */ /* 0x000fca00078e0224 */
[----:B------:R-:W2:Y:S01]  /*0990*/  @P5 LDG.E.128 R8, desc[UR6][R20.64] ;  /* 0x0000000614085981 */ /* 0x000ea2000c1e1d00 */
[----:B------:R-:W-:Y:S02]  /*09a0*/  P2R R24, PR, RZ, 0x1 ;  /* 0x00000001ff187803 */ /* 0x000fe40000000000 */
[----:B------:R-:W-:Y:S02]  /*09b0*/  P2R R23, PR, RZ, 0x2 ;  /* 0x00000002ff177803 */ /* 0x000fe40000000000 */
[----:B------:R-:W-:Y:S02]  /*09c0*/  ISETP.NE.AND P1, PT, R18, RZ, PT ;  /* 0x000000ff1200720c */ /* 0x000fe40003f25270 */
[----:B------:R-:W-:Y:S02]  /*09d0*/  P2R R22, PR, RZ, 0x4 ;  /* 0x00000004ff167803 */ /* 0x000fe40000000000 */
[----:B------:R-:W-:Y:S02]  /*09e0*/  ISETP.NE.AND P2, PT, R19, RZ, PT ;  /* 0x000000ff1300720c */ /* 0x000fe40003f45270 */
[----:B--2---:R-:W-:-:S04]  /*09f0*/  SEL R8, R8, 0xff800000, P5 ;  /* 0xff80000008087807 */ /* 0x004fc80002800000 */
[-C--:B------:R-:W-:Y:S02]  /*0a00*/  FSETP.NAN.AND P3, PT, R8, R8.reuse, PT ;  /* 0x000000080800720b */ /* 0x080fe40003f68000 */
[----:B------:R-:W-:Y:S02]  /*0a10*/  FSETP.GEU.AND P0, PT, R17, R8, PT ;  /* 0x000000081100720b */ /* 0x000fe40003f0e000 */
[----:B------:R-:W-:-:S09]  /*0a20*/  SEL R9, R9, 0xff800000, P5 ;  /* 0xff80000009097807 */ /* 0x000fd20002800000 */
[----:B------:R-:W-:Y:S02]  /*0a30*/  @!P3 SEL R8, R8, R17, !P0 ;  /* 0x000000110808b207 */ /* 0x000fe40004000000 */
[-C--:B------:R-:W-:Y:S02]  /*0a40*/  FSETP.NAN.AND P3, PT, R9, R9.reuse, PT ;  /* 0x000000090900720b */ /* 0x080fe40003f68000 */
[----:B------:R-:W-:Y:S02]  /*0a50*/  P2R R20, PR, RZ, 0x1 ;  /* 0x00000001ff147803 */ /* 0x000fe40000000000 */
[----:B------:R-:W-:Y:S02]  /*0a60*/  FSETP.GEU.AND P0, PT, R16, R9, PT ;  /* 0x000000091000720b */ /* 0x000fe40003f0e000 */
[----:B------:R-:W-:-:S07]  /*0a70*/  SEL R10, R10, 0xff800000, P5 ;  /* 0xff8000000a0a7807 */ /* 0x000fce0002800000 */
[----:B------:R-:W-:Y:S02]  /*0a80*/  @!P3 SEL R9, R9, R16, !P0 ;  /* 0x000000100909b207 */ /* 0x000fe40004000000 */
[----:B------:R-:W-:Y:S02]  /*0a90*/  FSETP.NAN.AND P3, PT, R10, R10, PT ;  /* 0x0000000a0a00720b */ /* 0x000fe40003f68000 */
[----:B------:R-:W-:Y:S02]  /*0aa0*/  P2R R16, PR, RZ, 0x2 ;  /* 0x00000002ff107803 */ /* 0x000fe40000000000 */
[----:B------:R-:W-:-:S04]  /*0ab0*/  ISETP.NE.AND P1, PT, R3, RZ, PT ;  /* 0x000000ff0300720c */ /* 0x000fc80003f25270 */
[----:B------:R-:W-:Y:S02]  /*0ac0*/  P2R R3, PR, RZ, 0x2 ;  /* 0x00000002ff037803 */ /* 0x000fe40000000000 */
[----:B------:R-:W-:Y:S02]  /*0ad0*/  ISETP.NE.AND P1, PT, R4, RZ, PT ;  /* 0x000000ff0400720c */ /* 0x000fe40003f25270 */
[----:B------:R-:W-:Y:S02]  /*0ae0*/  P2R R21, PR, RZ, 0x1 ;  /* 0x00000001ff157803 */ /* 0x000fe40000000000 */
[----:B------:R-:W-:Y:S02]  /*0af0*/  FSETP.GEU.AND P0, PT, R5, R10, PT ;  /* 0x0000000a0500720b */ /* 0x000fe40003f0e000 */
[----:B------:R-:W-:Y:S02]  /*0b00*/  P2R R17, PR, RZ, 0x2 ;  /* 0x00000002ff117803 */ /* 0x000fe40000000000 */
[----:B------:R-:W-:-:S02]  /*0b10*/  SEL R11, R11, 0xff800000, P5 ;  /* 0xff8000000b0b7807 */ /* 0x000fc40002800000 */
[----:B------:R-:W-:Y:S02]  /*0b20*/  ISETP.NE.AND P1, PT, R26, RZ, PT ;  /* 0x000000ff1a00720c */ /* 0x000fe40003f25270 */
[----:B------:R-:W-:Y:S02]  /*0b30*/  @!P3 SEL R10, R10, R5, !P0 ;  /* 0x000000050a0ab207 */ /* 0x000fe40004000000 */
[----:B------:R-:W-:Y:S02]  /*0b40*/  FSETP.NAN.AND P3, PT, R11, R11, PT ;  /* 0x0000000b0b00720b */ /* 0x000fe40003f68000 */
[----:B------:R-:W-:Y:S02]  /*0b50*/  P2R R18, PR, RZ, 0x2 ;  /* 0x00000002ff127803 */ /* 0x000fe40000000000 */
[----:B------:R-:W-:Y:S02]  /*0b60*/  ISETP.NE.AND P1, PT, R27, RZ, PT ;  /* 0x000000ff1b00720c */ /* 0x000fe40003f25270 */
[----:B------:R-:W-:-:S02]  /*0b70*/  P2R R30, PR, RZ, 0x1 ;  /* 0x00000001ff1e7803 */ /* 0x000fc40000000000 */
[----:B------:R-:W-:Y:S02]  /*0b80*/  P2R R26, PR, RZ, 0x2 ;  /* 0x00000002ff1a7803 */ /* 0x000fe40000000000 */
[----:B------:R-:W-:Y:S02]  /*0b90*/  ISETP.NE.AND P1, PT, R2, RZ, PT ;  /* 0x000000ff0200720c */ /* 0x000fe40003f25270 */
[----:B------:R-:W-:Y:S02]  /*0ba0*/  FSETP.GEU.AND P0, PT, R6, R11, PT ;  /* 0x0000000b0600720b */ /* 0x000fe40003f0e000 */
[----:B------:R-:W-:Y:S02]  /*0bb0*/  P2R R2, PR, RZ, 0x2 ;  /* 0x00000002ff027803 */ /* 0x000fe40000000000 */
[----:B------:R-:W-:Y:S02]  /*0bc0*/  ISETP.NE.AND P1, PT, R28, RZ, PT ;  /* 0x000000ff1c00720c */ /* 0x000fe40003f25270 */
[----:B------:R-:W-:-:S02]  /*0bd0*/  @!P3 SEL R11, R11, R6, !P0 ;  /* 0x000000060b0bb207 */ /* 0x000fc40004000000 */
[----:B------:R-:W-:Y:S02]  /*0be0*/  P2R R19, PR, RZ, 0x1 ;  /* 0x00000001ff137803 */ /* 0x000fe40000000000 */
[----:B------:R-:W-:Y:S02]  /*0bf0*/  ISETP.NE.AND P0, PT, R30, RZ, PT ;  /* 0x000000ff1e00720c */ /* 0x000fe40003f05270 */
[----:B------:R-:W-:Y:S02]  /*0c00*/  P2R R27, PR, RZ, 0x2 ;  /* 0x00000002ff1b7803 */ /* 0x000fe40000000000 */
[----:B------:R-:W-:Y:S02]  /*0c10*/  ISETP.NE.AND P1, PT, R29, RZ, PT ;  /* 0x000000ff1d00720c */ /* 0x000fe40003f25270 */
[----:B------:R-:W-:Y:S02]  /*0c20*/  P2R R30, PR, RZ, 0x1 ;  /* 0x00000001ff1e7803 */ /* 0x000fe40000000000 */
[----:B------:R-:W-:Y:S01]  /*0c30*/  ISETP.NE.AND P0, PT, R21, RZ, PT ;  /* 0x000000ff1500720c */ /* 0x000fe20003f05270 */
[----:B------:R-:W-:Y:S01]  /*0c40*/  VIADD R21, R7, 0x1000 ;  /* 0x0000100007157836 */ /* 0x000fe20000000000 */
[----:B------:R-:W-:-:S02]  /*0c50*/  P2R R28, PR, RZ, 0x2 ;  /* 0x00000002ff1c7803 */ /* 0x000fc40000000000 */
[----:B------:R-:W-:Y:S02]  /*0c60*/  ISETP.NE.AND P1, PT, R31, RZ, PT ;  /* 0x000000ff1f00720c */ /* 0x000fe40003f25270 */
[----:B------:R-:W-:Y:S02]  /*0c70*/  CS2R R4, SRZ ;  /* 0x0000000000047805 */ /* 0x000fe4000001ff00 */
[----:B------:R-:W-:Y:S02]  /*0c80*/  P2R R31, PR, RZ, 0x1 ;  /* 0x00000001ff1f7803 */ /* 0x000fe40000000000 */
[----:B------:R-:W-:Y:S02]  /*0c90*/  CS2R R6, SRZ ;  /* 0x0000000000067805 */ /* 0x000fe4000001ff00 */
[----:B------:R-:W-:Y:S01]  /*0ca0*/  ISETP.NE.AND P0, PT, R20, RZ, PT ;  /* 0x000000ff1400720c */ /* 0x000fe20003f05270 */
[----:B------:R-:W-:-:S05]  /*0cb0*/  IMAD.WIDE R20, R21, 0x4, R36 ;  /* 0x0000000415147825 */ /* 0x000fca00078e0224 */
[----:B------:R-:W2:Y:S01]  /*0cc0*/  @P5 LDG.E.128 R4, desc[UR6][R20.64] ;  /* 0x0000000614045981 */ /* 0x000ea2000c1e1d00 */
[----:B------:R-:W-:Y:S02]  /*0cd0*/  P2R R25, PR, RZ, 0x10 ;  /* 0x00000010ff197803 */ /* 0x000fe40000000000 */
[----:B------:R-:W-:Y:S01]  /*0ce0*/  P2R R29, PR, RZ, 0x2 ;  /* 0x00000002ff1d7803 */ /* 0x000fe20000000000 */
[----:B----4-:R-:W-:-:S06]  /*0cf0*/  UPRMT UR4, UR5, 0x654, UR4 ;  /* 0x0000065405047896 */ /* 0x010fcc0008000004 */
[----:B------:R-:W-:-:S05]  /*0d00*/  LEA R34, R34, UR4, 0x2 ;  /* 0x0000000422227c11 */ /* 0x000fca000f8e10ff */
[----:B------:R1:W-:Y:S01]  /*0d10*/  STS.128 [R34], R8 ;  /* 0x0000000822007388 */ /* 0x0003e20000000c00 */
[----:B------:R-:W3:Y:S01]  /*0d20*/  S2R R37, SR_TID.X ;  /* 0x0000000000257919 */ /* 0x000ee20000002100 */
[----:B-1----:R-:W-:Y:S02]  /*0d30*/  SHF.R.S32.HI R10, RZ, 0x1f, R35 ;  /* 0x0000001fff0a7819 */ /* 0x002fe40000011423 */
[----:B--2---:R-:W-:Y:S02]  /*0d40*/  SEL R4, R4, 0xff800000, P5 ;  /* 0xff80000004047807 */ /* 0x004fe40002800000 */
[----:B------:R-:W-:Y:S02]  /*0d50*/  SEL R5, R5, 0xff800000, P5 ;  /* 0xff80000005057807 */ /* 0x000fe40002800000 */
[----:B------:R-:W-:Y:S02]  /*0d60*/  FSETP.NAN.AND P4, PT, R4, R4, PT ;  /* 0x000000040400720b */ /* 0x000fe40003f88000 */
[----:B------:R-:W-:-:S02]  /*0d70*/  FSETP.NAN.AND P6, PT, R5, R5, PT ;  /* 0x000000050500720b */ /* 0x000fc40003fc8000 */
[----:B------:R-:W-:Y:S02]  /*0d80*/  FSETP.GEU.AND P3, PT, R12, R4, PT ;  /* 0x000000040c00720b */ /* 0x000fe40003f6e000 */
[----:B------:R-:W-:-:S07]  /*0d90*/  SEL R6, R6, 0xff800000, P5 ;  /* 0xff80000006067807 */ /* 0x000fce0002800000 */
[----:B------:R-:W-:Y:S02]  /*0da0*/  @!P4 SEL R4, R4, R12, !P3 ;  /* 0x0000000c0404c207 */ /* 0x000fe40005800000 */
[----:B------:R-:W-:Y:S02]  /*0db0*/  FSETP.GEU.AND P4, PT, R13, R5, PT ;  /* 0x000000050d00720b */ /* 0x000fe40003f8e000 */
[----:B------:R-:W-:Y:S02]  /*0dc0*/  SEL R7, R7, 0xff800000, P5 ;  /* 0xff80000007077807 */ /* 0x000fe40002800000 */
[----:B------:R-:W-:Y:S02]  /*0dd0*/  @!P6 SEL R5, R5, R13, !P4 ;  /* 0x0000000d0505e207 */ /* 0x000fe40006000000 */
[----:B------:R-:W-:Y:S02]  /*0de0*/  FSETP.NAN.AND P6, PT, R6, R6, PT ;  /* 0x000000060600720b */ /* 0x000fe40003fc8000 */
[----:B------:R-:W-:-:S02]  /*0df0*/  FSETP.NAN.AND P1, PT, R7, R7, PT ;  /* 0x000000070700720b */ /* 0x000fc40003f28000 */
[----:B------:R-:W-:-:S09]  /*0e00*/  FSETP.GEU.AND P5, PT, R14, R6, PT ;  /* 0x000000060e00720b */ /* 0x000fd20003fae000 */
[----:B------:R-:W-:Y:S02]  /*0e10*/  @!P6 SEL R6, R6, R14, !P5 ;  /* 0x0000000e0606e207 */ /* 0x000fe40006800000 */
[----:B------:R-:W-:-:S04]  /*0e20*/  FSETP.GEU.AND P6, PT, R15, R7, PT ;  /* 0x000000070f00720b */ /* 0x000fc80003fce000 */
[----:B------:R-:W-:Y:S02]  /*0e30*/  @!P1 SEL R7, R7, R15, !P6 ;  /* 0x0000000f07079207 */ /* 0x000fe40007000000 */
[----:B------:R-:W-:-:S04]  /*0e40*/  ISETP.NE.AND P1, PT, R29, RZ, PT ;  /* 0x000000ff1d00720c */ /* 0x000fc80003f25270 */
[----:B------:R-:W-:Y:S02]  /*0e50*/  SEL R12, RZ, 0x1, !P1 ;  /* 0x00000001ff0c7807 */ /* 0x000fe40004800000 */
        /* <DEDUP_REMOVED lines=11> */
[----:B------:R-:W-:Y:S02]  /*0f10*/  SEL R12, R12, 0x2, P1 ;  /* 0x000000020c0c7807 */ /* 0x000fe40000800000 */
[----:B------:R-:W-:Y:S02]  /*0f20*/  ISETP.NE.AND P1, PT, R3, RZ, PT ;  /* 0x000000ff0300720c */ /* 0x000fe40003f25270 */
[----:B------:R-:W-:Y:S02]  /*0f30*/  SEL R21, R12, 0x3, P0 ;  /* 0x000000030c157807 */ /* 0x000fe40000000000 */
[----:B------:R-:W-:Y:S02]  /*0f40*/  SEL R13, R13, 0x2, P1 ;  /* 0x000000020d0d7807 */ /* 0x000fe40000800000 */
[----:B------:R-:W-:Y:S02]  /*0f50*/  ISETP.NE.AND P0, PT, R31, RZ, PT ;  /* 0x000000ff1f00720c */ /* 0x000fe40003f05270 */
[----:B------:R-:W-:-:S02]  /*0f60*/  ISETP.NE.AND P1, PT, R16, RZ, PT ;  /* 0x000000ff1000720c */ /* 0x000fc40003f25270 */
[----:B------:R-:W-:Y:S02]  /*0f70*/  SEL R2, R2, 0x2, P2 ;  /* 0x0000000202027807 */ /* 0x000fe40001000000 */
[----:B------:R-:W-:Y:S02]  /*0f80*/  ISETP.NE.AND P2, PT, R22, RZ, PT ;  /* 0x000000ff1600720c */ /* 0x000fe40003f45270 */
[----:B------:R-:W-:Y:S02]  /*0f90*/  SEL R22, R13, 0x3, P0 ;  /* 0x000000030d167807 */ /* 0x000fe40000000000 */
[----:B------:R-:W-:Y:S02]  /*0fa0*/  SEL R14, R14, 0x2, P1 ;  /* 0x000000020e0e7807 */ /* 0x000fe40000800000 */
[----:B------:R-:W-:Y:S02]  /*0fb0*/  ISETP.NE.AND P0, PT, R30, RZ, PT ;  /* 0x000000ff1e00720c */ /* 0x000fe40003f05270 */
[----:B------:R-:W-:-:S02]  /*0fc0*/  ISETP.NE.AND P1, PT, R23, RZ, PT ;  /* 0x000000ff1700720c */ /* 0x000fc40003f25270 */
[----:B------:R-:W-:Y:S02]  /*0fd0*/  SEL R23, R14, 0x3, P0 ;  /* 0x000000030e177807 */ /* 0x000fe40000000000 */
[----:B------:R-:W-:-:S04]  /*0fe0*/  ISETP.NE.AND P0, PT, R19, RZ, PT ;  /* 0x000000ff1300720c */ /* 0x000fc80003f05270 */
[----:B------:R-:W-:Y:S02]  /*0ff0*/  SEL R26, R2, 0x3, P0 ;  /* 0x00000003021a7807 */ /* 0x000fe40000000000 */
[----:B------:R-:W1:Y:S01]  /*1000*/  S2R R2, SR_TID.X ;  /* 0x0000000000027919 */ /* 0x000e620000002100 */
[----:B------:R2:W-:Y:S01]  /*1010*/  STS.128 [R34+0x10], R4 ;  /* 0x0000100422007388 */ /* 0x0005e20000000c00 */
[----:B------:R-:W-:Y:S01]  /*1020*/  SEL R15, R15, 0x2, P2 ;  /* 0x000000020f0f7807 */ /* 0x000fe20001000000 */
[----:B------:R-:W-:Y:S01]  /*1030*/  BAR.SYNC.DEFER_BLOCKING 0x0 ;  /* 0x0000000000007b1d */ /* 0x000fe20000010000 */
[----:B------:R-:W-:Y:S02]  /*1040*/  ISETP.NE.AND P0, PT, R24, RZ, PT ;  /* 0x000000ff1800720c */ /* 0x000fe40003f05270 */
[----:B------:R-:W-:Y:S02]  /*1050*/  ISETP.NE.AND P2, PT, R25, RZ, PT ;  /* 0x000000ff1900720c */ /* 0x000fe40003f45270 */
[----:B------:R-:W-:Y:S01]  /*1060*/  SEL R25, R15, 0x3, P3 ;  /* 0x000000030f197807 */ /* 0x000fe20001800000 */
[----:B-1----:R-:W-:-:S05]  /*1070*/  IMAD.SHL.U32 R2, R2, 0x4, RZ ;  /* 0x0000000402027824 */ /* 0x002fca00078e00ff */
[----:B------:R-:W-:-:S04]  /*1080*/  LOP3.LUT R2, R2, 0x1fc, RZ, 0xc0, !PT ;  /* 0x000001fc02027812 */ /* 0x000fc800078ec0ff */
[----:B------:R-:W-:Y:S01]  /*1090*/  LEA R24, R2, UR4, 0x2 ;  /* 0x0000000402187c11 */ /* 0x000fe2000f8e10ff */
[----:B------:R-:W-:Y:S01]  /*10a0*/  ULDC.64 UR4, c[0x0][0x218] ;  /* 0x0000860000047ab9 */ /* 0x000fe20000000a00 */
[----:B------:R-:W-:Y:S01]  /*10b0*/  SEL R20, R20, 0x2, P1 ;  /* 0x0000000214147807 */ /* 0x000fe20000800000 */
[----:B------:R-:W1:Y:S02]  /*10c0*/  LDC.64 R2, c[0x0][0x218] ;  /* 0x00008600ff027b82 */ /* 0x000e640000000a00 */
[----:B------:R-:W4:Y:S04]  /*10d0*/  LDS.128 R12, [R24] ;  /* 0x00000000180c7984 */ /* 0x000f280000000c00 */
[----:B------:R-:W5:Y:S01]  /*10e0*/  LDS.128 R16, [R24+0x800] ;  /* 0x0008000018107984 */ /* 0x000f620000000c00 */
[----:B------:R-:W-:-:S02]  /*10f0*/  SEL R20, R20, 0x3, P4 ;  /* 0x0000000314147807 */ /* 0x000fc40002000000 */
[----:B------:R-:W-:Y:S02]  /*1100*/  ISETP.NE.AND P1, PT, R33, RZ, PT ;  /* 0x000000ff2100720c */ /* 0x000fe40003f25270 */
[----:B------:R-:W-:Y:S02]  /*1110*/  ISETP.NE.AND P3, PT, R32, RZ, PT ;  /* 0x000000ff2000720c */ /* 0x000fe40003f65270 */
[----:B------:R-:W-:Y:S01]  /*1120*/  PRMT R25, R25, 0x3340, R20 ;  /* 0x0000334019197816 */ /* 0x000fe20000000014 */
[----:B---3--:R-:W-:Y:S01]  /*1130*/  IMAD.SHL.U32 R20, R37, 0x4, RZ ;  /* 0x0000000425147824 */ /* 0x008fe200078e00ff */
[----:B------:R-:W-:Y:S02]  /*1140*/  SEL R8, RZ, 0x1, !P3 ;  /* 0x00000001ff087807 */ /* 0x000fe40005800000 */
[----:B--2---:R-:W-:Y:S02]  /*1150*/  SEL R4, RZ, 0x1, !P1 ;  /* 0x00000001ff047807 */ /* 0x004fe40004800000 */
[----:B------:R-:W-:-:S02]  /*1160*/  LOP3.LUT R20, R20, 0x1fc, RZ, 0xc0, !PT ;  /* 0x000001fc14147812 */ /* 0x000fc400078ec0ff */
[----:B------:R-:W-:Y:S02]  /*1170*/  SEL R8, R8, 0x2, P0 ;  /* 0x0000000208087807 */ /* 0x000fe40000000000 */
[----:B------:R-:W-:Y:S02]  /*1180*/  SEL R4, R4, 0x2, P2 ;  /* 0x0000000204047807 */ /* 0x000fe40001000000 */
[----:B------:R-:W-:Y:S02]  /*1190*/  LOP3.LUT R5, R35, R20, RZ, 0xfc, !PT ;  /* 0x0000001423057212 */ /* 0x000fe400078efcff */
[----:B------:R-:W-:Y:S02]  /*11a0*/  SEL R8, R8, 0x3, P5 ;  /* 0x0000000308087807 */ /* 0x000fe40002800000 */
[----:B------:R-:W-:Y:S02]  /*11b0*/  SEL R7, R4, 0x3, P6 ;  /* 0x0000000304077807 */ /* 0x000fe40003000000 */
[----:B------:R-:W-:-:S02]  /*11c0*/  PRMT R22, R21, 0x3340, R22 ;  /* 0x0000334015167816 */ /* 0x000fc40000000016 */
[----:B------:R-:W-:Y:S02]  /*11d0*/  PRMT R23, R23, 0x3340, R26 ;  /* 0x0000334017177816 */ /* 0x000fe4000000001a */
[C---:B------:R-:W-:Y:S02]  /*11e0*/  LEA R4, P0, R5.reuse, UR4, 0x2 ;  /* 0x0000000405047c11 */ /* 0x040fe4000f8010ff */
[----:B------:R-:W-:Y:S02]  /*11f0*/  IADD3 R6, P1, R0, UR8, RZ ;  /* 0x0000000800067c10 */ /* 0x000fe4000ff3e0ff */
[----:B------:R-:W-:Y:S01]  /*1200*/  PRMT R8, R8, 0x3340, R7 ;  /* 0x0000334008087816 */ /* 0x000fe20000000007 */
[C---:B-1----:R-:W-:Y:S01]  /*1210*/  IMAD.WIDE R2, R5.reuse, 0x4, R2 ;  /* 0x0000000405027825 */ /* 0x042fe200078e0202 */
[----:B------:R-:W-:Y:S02]  /*1220*/  LEA.HI.X R5, R5, UR5, R10, 0x2, P0 ;  /* 0x0000000505057c11 */ /* 0x000fe400080f140a */
[----:B------:R-:W-:-:S02]  /*1230*/  PRMT R22, R22, 0x5410, R23 ;  /* 0x0000541016167816 */ /* 0x000fc40000000017 */
[----:B------:R-:W-:Y:S02]  /*1240*/  LEA.HI.X.SX32 R7, R0, UR9, 0x1, P1 ;  /* 0x0000000900077c11 */ /* 0x000fe400088f0eff */
[----:B------:R-:W-:Y:S01]  /*1250*/  PRMT R23, R25, 0x5410, R8 ;  /* 0x0000541019177816 */ /* 0x000fe20000000008 */
[----:B----4-:R-:W-:Y:S04]  /*1260*/  STG.E.128 desc[UR6][R2.64], R12 ;  /* 0x0000000c02007986 */ /* 0x010fe8000c101d06 */
[----:B-----5:R-:W-:Y:S04]  /*1270*/  STG.E.128 desc[UR6][R4.64+0x800], R16 ;  /* 0x0008001004007986 */ /* 0x020fe8000c101d06 */
[----:B------:R-:W-:Y:S01]  /*1280*/  STG.E.64 desc[UR6][R6.64], R22 ;  /* 0x0000001606007986 */ /* 0x000fe2000c101b06 */
[----:B------:R-:W-:Y:S05]  /*1290*/  EXIT ;  /* 0x000000000000794d */ /* 0x000fea0003800000 */
.L_x_0:
[----:B------:R-:W-:-:S00]  /*12a0*/  BRA `(.L_x_0) ;  /* 0xfffffffc00fc7947 */ /* 0x000fc0000383ffff */
[----:B------:R-:W-:-:S00]  /*12b0*/  NOP ;  /* 0x0000000000007918 */ /* 0x000fc00000000000 */
        /* <DEDUP_REMOVED lines=12> */
.L_x_1:


//--------------------- .nv.shared.triton_poi_fused_max_pool2d_with_indices_19 --------------------------
	.section	.nv.shared.triton_poi_fused_max_pool2d_with_indices_19,"aw",@nobits
	.sectionflags	@""
	.align	16
	.zero		1024


//--------------------- .nv.constant0.triton_poi_fused_max_pool2d_with_indices_19 --------------------------
	.section	.nv.constant0.triton_poi_fused_max_pool2d_with_indices_19,"a",@progbits
	.sectionflags	@""
	.align	4
.nv.constant0.triton_poi_fused_max_pool2d_with_indices_19:
	.zero		556
